//
// Generated by NVIDIA NVVM Compiler
//
// Compiler Build ID: CL-36424714
// Cuda compilation tools, release 13.0, V13.0.88
// Based on NVVM 20.0.0
//

.version 9.0
.target sm_100
.address_size 64

	// .globl	_Z6matAddiiPKfS0_Pf

.visible .entry _Z6matAddiiPKfS0_Pf(
	.param .u32 _Z6matAddiiPKfS0_Pf_param_0,
	.param .u32 _Z6matAddiiPKfS0_Pf_param_1,
	.param .u64 .ptr .align 1 _Z6matAddiiPKfS0_Pf_param_2,
	.param .u64 .ptr .align 1 _Z6matAddiiPKfS0_Pf_param_3,
	.param .u64 .ptr .align 1 _Z6matAddiiPKfS0_Pf_param_4
)
{
	.reg .pred 	%p<3>;
	.reg .b32 	%r<12>;
	.reg .b32 	%f<4>;
	.reg .b64 	%rd<11>;

	ld.param.u32 	%r3, [_Z6matAddiiPKfS0_Pf_param_0];
	ld.param.u32 	%r4, [_Z6matAddiiPKfS0_Pf_param_1];
	ld.param.u64 	%rd1, [_Z6matAddiiPKfS0_Pf_param_2];
	ld.param.u64 	%rd2, [_Z6matAddiiPKfS0_Pf_param_3];
	ld.param.u64 	%rd3, [_Z6matAddiiPKfS0_Pf_param_4];
	mov.u32 	%r5, %tid.x;
	mov.u32 	%r6, %ctaid.x;
	mov.u32 	%r7, %ntid.x;
	mad.lo.s32 	%r1, %r6, %r7, %r5;
	setp.ge.s32 	%p1, %r1, %r4;
	@%p1 bra 	$L__BB0_3;
	mov.u32 	%r8, %tid.y;
	mov.u32 	%r9, %ctaid.y;
	mov.u32 	%r10, %ntid.y;
	mad.lo.s32 	%r2, %r9, %r10, %r8;
	setp.ge.s32 	%p2, %r2, %r3;
	@%p2 bra 	$L__BB0_3;
	mad.lo.s32 	%r11, %r1, %r3, %r2;
	cvta.to.global.u64 	%rd4, %rd1;
	mul.wide.s32 	%rd5, %r11, 4;
	add.s64 	%rd6, %rd4, %rd5;
	ld.global.f32 	%f1, [%rd6];
	cvta.to.global.u64 	%rd7, %rd2;
	add.s64 	%rd8, %rd7, %rd5;
	ld.global.f32 	%f2, [%rd8];
	add.f32 	%f3, %f1, %f2;
	cvta.to.global.u64 	%rd9, %rd3;
	add.s64 	%rd10, %rd9, %rd5;
	st.global.f32 	[%rd10], %f3;
$L__BB0_3:
	ret;

}


// ===== COMPILED SASS (sm_100) =====

	.target	sm_100

	.elftype	@"ET_EXEC"


//--------------------- .note.nv.tkinfo           --------------------------
	.section	.note.nv.tkinfo,"",@"SHT_NOTE"
	.sectionflags	@"SHF_NOTE_NV_TKINFO"
	.tkinfo
        /*0018*/ 	.word	0x00000002
        /*0030*/ 	.string	""
        /*0030*/ 	.string	"ptxas"
        /*0030*/ 	.string	"Cuda compilation tools, release 13.0, V13.0.88"
        /*0030*/ 	.string	"Build cuda_13.0.r13.0/compiler.36424714_0"
        /*0030*/ 	.string	"-arch sm_100 -m 64 "



//--------------------- .note.nv.cuinfo           --------------------------
	.section	.note.nv.cuinfo,"",@"SHT_NOTE"
	.sectionflags	@"SHF_NOTE_NV_CUINFO"
        /*0018*/ 	.short	0x0002
        /*001a*/ 	.short	0x0064
        /*001c*/ 	.short	0x0082
	.zero		2


//--------------------- .nv.info                  --------------------------
	.section	.nv.info,"",@"SHT_CUDA_INFO"
	.align	4


	//----- nvinfo : EIATTR_REGCOUNT
	.align		4
        /*0000*/ 	.byte	0x04, 0x2f
        /*0002*/ 	.short	(.L_1 - .L_0)
	.align		4
.L_0:
        /*0004*/ 	.word	index@(_Z6matAddiiPKfS0_Pf)
        /*0008*/ 	.word	0x0000000c


	//----- nvinfo : EIATTR_FRAME_SIZE
	.align		4
.L_1:
        /*000c*/ 	.byte	0x04, 0x11
        /*000e*/ 	.short	(.L_3 - .L_2)
	.align		4
.L_2:
        /*0010*/ 	.word	index@(_Z6matAddiiPKfS0_Pf)
        /*0014*/ 	.word	0x00000000


	//----- nvinfo : EIATTR_MIN_STACK_SIZE
	.align		4
.L_3:
        /*0018*/ 	.byte	0x04, 0x12
        /*001a*/ 	.short	(.L_5 - .L_4)
	.align		4
.L_4:
        /*001c*/ 	.word	index@(_Z6matAddiiPKfS0_Pf)
        /*0020*/ 	.word	0x00000000
.L_5:


//--------------------- .nv.compat                --------------------------
	.section	.nv.compat,"",@"SHT_CUDA_COMPAT_INFO"
	.align	4
        /*0000*/ 	.byte	0x02, 0x09, 0x00, 0x00, 0x02, 0x02, 0x01, 0x00, 0x02, 0x05, 0x05, 0x00, 0x03, 0x07, 0x01, 0x01
        /*0010*/ 	.byte	0x02, 0x03, 0x00, 0x00, 0x02, 0x06, 0x01, 0x00, 0x04, 0x0b, 0x08, 0x00, 0x09, 0x00, 0x00, 0x00
        /*0020*/ 	.byte	0x00, 0x00, 0x00, 0x00


//--------------------- .nv.info._Z6matAddiiPKfS0_Pf --------------------------
	.section	.nv.info._Z6matAddiiPKfS0_Pf,"",@"SHT_CUDA_INFO"
	.sectionflags	@""
	.align	4


	//----- nvinfo : EIATTR_CUDA_API_VERSION
	.align		4
        /*0000*/ 	.byte	0x04, 0x37
        /*0002*/ 	.short	(.L_7 - .L_6)
.L_6:
        /*0004*/ 	.word	0x00000082


	//----- nvinfo : EIATTR_KPARAM_INFO
	.align		4
.L_7:
        /*0008*/ 	.byte	0x04, 0x17
        /*000a*/ 	.short	(.L_9 - .L_8)
.L_8:
        /*000c*/ 	.word	0x00000000
        /*0010*/ 	.short	0x0004
        /*0012*/ 	.short	0x0018
        /*0014*/ 	.byte	0x00, 0xf5, 0x21, 0x00


	//----- nvinfo : EIATTR_KPARAM_INFO
	.align		4
.L_9:
        /*0018*/ 	.byte	0x04, 0x17
        /*001a*/ 	.short	(.L_11 - .L_10)
.L_10:
        /*001c*/ 	.word	0x00000000
        /*0020*/ 	.short	0x0003
        /*0022*/ 	.short	0x0010
        /*0024*/ 	.byte	0x00, 0xf5, 0x21, 0x00


	//----- nvinfo : EIATTR_KPARAM_INFO
	.align		4
.L_11:
        /*0028*/ 	.byte	0x04, 0x17
        /*002a*/ 	.short	(.L_13 - .L_12)
.L_12:
        /*002c*/ 	.word	0x00000000
        /*0030*/ 	.short	0x0002
        /*0032*/ 	.short	0x0008
        /*0034*/ 	.byte	0x00, 0xf5, 0x21, 0x00


	//----- nvinfo : EIATTR_KPARAM_INFO
	.align		4
.L_13:
        /*0038*/ 	.byte	0x04, 0x17
        /*003a*/ 	.short	(.L_15 - .L_14)
.L_14:
        /*003c*/ 	.word	0x00000000
        /*0040*/ 	.short	0x0001
        /*0042*/ 	.short	0x0004
        /*0044*/ 	.byte	0x00, 0xf0, 0x11, 0x00


	//----- nvinfo : EIATTR_KPARAM_INFO
	.align		4
.L_15:
        /*0048*/ 	.byte	0x04, 0x17
        /*004a*/ 	.short	(.L_17 - .L_16)
.L_16:
        /*004c*/ 	.word	0x00000000
        /*0050*/ 	.short	0x0000
        /*0052*/ 	.short	0x0000
        /*0054*/ 	.byte	0x00, 0xf0, 0x11, 0x00


	//----- nvinfo : EIATTR_SPARSE_MMA_MASK
	.align		4
.L_17:
        /*0058*/ 	.byte	0x03, 0x50
        /*005a*/ 	.short	0x0000


	//----- nvinfo : EIATTR_MAXREG_COUNT
	.align		4
        /*005c*/ 	.byte	0x03, 0x1b
        /*005e*/ 	.short	0x00ff


	//----- nvinfo : EIATTR_MERCURY_ISA_VERSION
	.align		4
        /*0060*/ 	.byte	0x03, 0x5f
        /*0062*/ 	.short	0x0101


	//----- nvinfo : EIATTR_VRC_CTA_INIT_COUNT
	.align		4
        /*0064*/ 	.byte	0x02, 0x4a
	.zero		1
	.zero		1


	//----- nvinfo : EIATTR_EXIT_INSTR_OFFSETS
	.align		4
        /*0068*/ 	.byte	0x04, 0x1c
        /*006a*/ 	.short	(.L_19 - .L_18)


	//   ....[0]....
.L_18:
        /*006c*/ 	.word	0x00000070


	//   ....[1]....
        /*0070*/ 	.word	0x000000e0


	//   ....[2]....
        /*0074*/ 	.word	0x000001b0


	//----- nvinfo : EIATTR_CBANK_PARAM_SIZE
	.align		4
.L_19:
        /*0078*/ 	.byte	0x03, 0x19
        /*007a*/ 	.short	0x0020


	//----- nvinfo : EIATTR_PARAM_CBANK
	.align		4
        /*007c*/ 	.byte	0x04, 0x0a
        /*007e*/ 	.short	(.L_21 - .L_20)
	.align		4
.L_20:
        /*0080*/ 	.word	index@(.nv.constant0._Z6matAddiiPKfS0_Pf)
        /*0084*/ 	.short	0x0380
        /*0086*/ 	.short	0x0020


	//----- nvinfo : EIATTR_SW_WAR
	.align		4
.L_21:
        /*0088*/ 	.byte	0x04, 0x36
        /*008a*/ 	.short	(.L_23 - .L_22)
.L_22:
        /*008c*/ 	.word	0x00000008
.L_23:


//--------------------- .nv.callgraph             --------------------------
	.section	.nv.callgraph,"",@"SHT_CUDA_CALLGRAPH"
	.align	4
	.sectionentsize	8
	.align		4
        /*0000*/ 	.word	0x00000000
	.align		4
        /*0004*/ 	.word	0xffffffff
	.align		4
        /*0008*/ 	.word	0x00000000
	.align		4
        /*000c*/ 	.word	0xfffffffe
	.align		4
        /*0010*/ 	.word	0x00000000
	.align		4
        /*0014*/ 	.word	0xfffffffd
	.align		4
        /*0018*/ 	.word	0x00000000
	.align		4
        /*001c*/ 	.word	0xfffffffc


//--------------------- .text._Z6matAddiiPKfS0_Pf --------------------------
	.section	.text._Z6matAddiiPKfS0_Pf,"ax",@progbits
	.align	128
        .global         _Z6matAddiiPKfS0_Pf
        .type           _Z6matAddiiPKfS0_Pf,@function
        .size           _Z6matAddiiPKfS0_Pf,(.L_x_1 - _Z6matAddiiPKfS0_Pf)
        .other          _Z6matAddiiPKfS0_Pf,@"STO_CUDA_ENTRY STV_DEFAULT"
_Z6matAddiiPKfS0_Pf:
.text._Z6matAddiiPKfS0_Pf:
[----:B------:R-:W-:Y:S01]  /*0000*/  LDC R1, c[0x0][0x37c] ;  /* 0x0000df00ff017b82 */ /* 0x000fe20000000800 */
[----:B------:R-:W0:Y:S07]  /*0010*/  S2R R0, SR_TID.X ;  /* 0x0000000000007919 */ /* 0x000e2e0000002100 */
[----:B------:R-:W0:Y:S01]  /*0020*/  S2UR UR4, SR_CTAID.X ;  /* 0x00000000000479c3 */ /* 0x000e220000002500 */
[----:B------:R-:W1:Y:S07]  /*0030*/  LDCU UR5, c[0x0][0x384] ;  /* 0x00007080ff0577ac */ /* 0x000e6e0008000800 */
[----:B------:R-:W0:Y:S02]  /*0040*/  LDC R3, c[0x0][0x360] ;  /* 0x0000d800ff037b82 */ /* 0x000e240000000800 */
[----:B0-----:R-:W-:-:S05]  /*0050*/  IMAD R0, R3, UR4, R0 ;  /* 0x0000000403007c24 */ /* 0x001fca000f8e0200 */
[----:B-1----:R-:W-:-:S13]  /*0060*/  ISETP.GE.AND P0, PT, R0, UR5, PT ;  /* 0x0000000500007c0c */ /* 0x002fda000bf06270 */
[----:B------:R-:W-:Y:S05]  /*0070*/  @P0 EXIT ;  /* 0x000000000000094d */ /* 0x000fea0003800000 */
[----:B------:R-:W0:Y:S01]  /*0080*/  S2R R7, SR_TID.Y ;  /* 0x0000000000077919 */ /* 0x000e220000002200 */
[----:B------:R-:W0:Y:S01]  /*0090*/  S2UR UR4, SR_CTAID.Y ;  /* 0x00000000000479c3 */ /* 0x000e220000002600 */
[----:B------:R-:W1:Y:S07]  /*00a0*/  LDCU UR6, c[0x0][0x380] ;  /* 0x00007000ff0677ac */ /* 0x000e6e0008000800 */
[----:B------:R-:W0:Y:S02]  /*00b0*/  LDC R2, c[0x0][0x364] ;  /* 0x0000d900ff027b82 */ /* 0x000e240000000800 */
[----:B0-----:R-:W-:-:S05]  /*00c0*/  IMAD R7, R2, UR4, R7 ;  /* 0x0000000402077c24 */ /* 0x001fca000f8e0207 */
[----:B-1----:R-:W-:-:S13]  /*00d0*/  ISETP.GE.AND P0, PT, R7, UR6, PT ;  /* 0x0000000607007c0c */ /* 0x002fda000bf06270 */
[----:B------:R-:W-:Y:S05]  /*00e0*/  @P0 EXIT ;  /* 0x000000000000094d */ /* 0x000fea0003800000 */
[----:B------:R-:W0:Y:S01]  /*00f0*/  LDC.64 R2, c[0x0][0x388] ;  /* 0x0000e200ff027b82 */ /* 0x000e220000000a00 */
[----:B------:R-:W1:Y:S01]  /*0100*/  LDCU.64 UR4, c[0x0][0x358] ;  /* 0x00006b00ff0477ac */ /* 0x000e620008000a00 */
[----:B------:R-:W-:-:S06]  /*0110*/  IMAD R9, R0, UR6, R7 ;  /* 0x0000000600097c24 */ /* 0x000fcc000f8e0207 */
[----:B------:R-:W2:Y:S08]  /*0120*/  LDC.64 R4, c[0x0][0x390] ;  /* 0x0000e400ff047b82 */ /* 0x000eb00000000a00 */
[----:B------:R-:W3:Y:S01]  /*0130*/  LDC.64 R6, c[0x0][0x398] ;  /* 0x0000e600ff067b82 */ /* 0x000ee20000000a00 */
[----:B0-----:R-:W-:-:S06]  /*0140*/  IMAD.WIDE R2, R9, 0x4, R2 ;  /* 0x0000000409027825 */ /* 0x001fcc00078e0202 */
[----:B-1----:R-:W4:Y:S01]  /*0150*/  LDG.E R2, desc[UR4][R2.64] ;  /* 0x0000000402027981 */ /* 0x002f22000c1e1900 */
[----:B--2---:R-:W-:-:S06]  /*0160*/  IMAD.WIDE R4, R9, 0x4, R4 ;  /* 0x0000000409047825 */ /* 0x004fcc00078e0204 */
[----:B------:R-:W4:Y:S01]  /*0170*/  LDG.E R5, desc[UR4][R4.64] ;  /* 0x0000000404057981 */ /* 0x000f22000c1e1900 */
[----:B---3--:R-:W-:-:S04]  /*0180*/  IMAD.WIDE R6, R9, 0x4, R6 ;  /* 0x0000000409067825 */ /* 0x008fc800078e0206 */
[----:B----4-:R-:W-:-:S05]  /*0190*/  FADD R9, R2, R5 ;  /* 0x0000000502097221 */ /* 0x010fca0000000000 */
[----:B------:R-:W-:Y:S01]  /*01a0*/  STG.E desc[UR4][R6.64], R9 ;  /* 0x0000000906007986 */ /* 0x000fe2000c101904 */
[----:B------:R-:W-:Y:S05]  /*01b0*/  EXIT ;  /* 0x000000000000794d */ /* 0x000fea0003800000 */
.L_x_0:
[----:B------:R-:W-:-:S00]  /*01c0*/  BRA `(.L_x_0) ;  /* 0xfffffffc00fc7947 */ /* 0x000fc0000383ffff */
[----:B------:R-:W-:-:S00]  /*01d0*/  NOP ;  /* 0x0000000000007918 */ /* 0x000fc00000000000 */
        /* <DEDUP_REMOVED lines=10> */
.L_x_1:


//--------------------- .nv.shared.reserved.0     --------------------------
	.section	.nv.shared.reserved.0,"aw",@nobits
	.weak		__nv_reservedSMEM_offset_0_alias
	.size		__nv_reservedSMEM_offset_0_alias, 0, 64
	.other		__nv_reservedSMEM_offset_0_alias,@"STO_CUDA_RESERVED_SHARED STV_DEFAULT"
__nv_reservedSMEM_offset_0_alias:
	.zero		0
	.zero		64


//--------------------- .nv.constant0._Z6matAddiiPKfS0_Pf --------------------------
	.section	.nv.constant0._Z6matAddiiPKfS0_Pf,"a",@progbits
	.sectionflags	@""
	.align	4
.nv.constant0._Z6matAddiiPKfS0_Pf:
	.zero		928


//--------------------- SYMBOLS --------------------------

	.type		.nv.reservedSmem.offset0,@object
	.size		.nv.reservedSmem.offset0,0x4
